//
// Generated by NVIDIA NVVM Compiler
//
// Compiler Build ID: CL-36424714
// Cuda compilation tools, release 13.0, V13.0.88
// Based on NVVM 20.0.0
//

.version 9.0
.target sm_100
.address_size 64

	// .globl	_Z9Gpu_calPIPd
// _ZZ9Gpu_calPIPdE5cache has been demoted

.visible .entry _Z9Gpu_calPIPd(
	.param .u64 .ptr .align 1 _Z9Gpu_calPIPd_param_0
)
{
	.reg .pred 	%p<6>;
	.reg .b32 	%r<27>;
	.reg .b64 	%rd<5>;
	.reg .b64 	%fd<34>;
	// demoted variable
	.shared .align 8 .b8 _ZZ9Gpu_calPIPdE5cache[2048];
	ld.param.u64 	%rd1, [_Z9Gpu_calPIPd_param_0];
	mov.u32 	%r1, %tid.x;
	mov.u32 	%r2, %ctaid.x;
	mov.u32 	%r26, %ntid.x;
	mul.lo.s32 	%r13, %r2, %r26;
	mov.u32 	%r14, %ntid.y;
	mad.lo.s32 	%r15, %r13, %r14, %r1;
	shl.b32 	%r16, %r15, 10;
	or.b32  	%r25, %r16, 1;
	mov.f64 	%fd33, 0d0000000000000000;
	mov.b32 	%r24, 3;
$L__BB0_1:
	add.s32 	%r17, %r25, -1;
	cvt.rn.f64.s32 	%fd5, %r17;
	add.f64 	%fd6, %fd5, 0d3FE0000000000000;
	mul.f64 	%fd7, %fd6, 0d3E70000000000000;
	fma.rn.f64 	%fd8, %fd7, %fd7, 0d3FF0000000000000;
	mov.f64 	%fd9, 0d4010000000000000;
	div.rn.f64 	%fd10, %fd9, %fd8;
	add.f64 	%fd11, %fd33, %fd10;
	cvt.rn.f64.s32 	%fd12, %r25;
	add.f64 	%fd13, %fd12, 0d3FE0000000000000;
	mul.f64 	%fd14, %fd13, 0d3E70000000000000;
	fma.rn.f64 	%fd15, %fd14, %fd14, 0d3FF0000000000000;
	div.rn.f64 	%fd16, %fd9, %fd15;
	add.f64 	%fd17, %fd11, %fd16;
	add.s32 	%r18, %r25, 1;
	cvt.rn.f64.s32 	%fd18, %r18;
	add.f64 	%fd19, %fd18, 0d3FE0000000000000;
	mul.f64 	%fd20, %fd19, 0d3E70000000000000;
	fma.rn.f64 	%fd21, %fd20, %fd20, 0d3FF0000000000000;
	div.rn.f64 	%fd22, %fd9, %fd21;
	add.f64 	%fd2, %fd17, %fd22;
	setp.eq.s32 	%p1, %r24, 1023;
	@%p1 bra 	$L__BB0_3;
	add.s32 	%r19, %r25, 2;
	cvt.rn.f64.s32 	%fd23, %r19;
	add.f64 	%fd24, %fd23, 0d3FE0000000000000;
	mul.f64 	%fd25, %fd24, 0d3E70000000000000;
	fma.rn.f64 	%fd26, %fd25, %fd25, 0d3FF0000000000000;
	mov.f64 	%fd27, 0d4010000000000000;
	div.rn.f64 	%fd28, %fd27, %fd26;
	add.f64 	%fd33, %fd2, %fd28;
	add.s32 	%r25, %r25, 4;
	add.s32 	%r24, %r24, 4;
	bra.uni 	$L__BB0_1;
$L__BB0_3:
	shl.b32 	%r20, %r1, 3;
	mov.u32 	%r21, _ZZ9Gpu_calPIPdE5cache;
	add.s32 	%r9, %r21, %r20;
	st.shared.f64 	[%r9], %fd2;
	bar.sync 	0;
	setp.lt.u32 	%p2, %r26, 2;
	@%p2 bra 	$L__BB0_7;
$L__BB0_4:
	shr.u32 	%r11, %r26, 1;
	setp.ge.u32 	%p3, %r1, %r11;
	@%p3 bra 	$L__BB0_6;
	shl.b32 	%r22, %r11, 3;
	add.s32 	%r23, %r9, %r22;
	ld.shared.f64 	%fd29, [%r23];
	ld.shared.f64 	%fd30, [%r9];
	add.f64 	%fd31, %fd29, %fd30;
	st.shared.f64 	[%r9], %fd31;
$L__BB0_6:
	bar.sync 	0;
	setp.gt.u32 	%p4, %r26, 3;
	mov.u32 	%r26, %r11;
	@%p4 bra 	$L__BB0_4;
$L__BB0_7:
	setp.ne.s32 	%p5, %r1, 0;
	@%p5 bra 	$L__BB0_9;
	ld.shared.f64 	%fd32, [_ZZ9Gpu_calPIPdE5cache];
	cvta.to.global.u64 	%rd2, %rd1;
	mul.wide.u32 	%rd3, %r2, 8;
	add.s64 	%rd4, %rd2, %rd3;
	st.global.f64 	[%rd4], %fd32;
$L__BB0_9:
	ret;

}


// ===== COMPILED SASS (sm_100) =====

	.target	sm_100

	.elftype	@"ET_EXEC"


//--------------------- .note.nv.tkinfo           --------------------------
	.section	.note.nv.tkinfo,"",@"SHT_NOTE"
	.sectionflags	@"SHF_NOTE_NV_TKINFO"
	.tkinfo
        /*0018*/ 	.word	0x00000002
        /*0030*/ 	.string	""
        /*0030*/ 	.string	"ptxas"
        /*0030*/ 	.string	"Cuda compilation tools, release 13.0, V13.0.88"
        /*0030*/ 	.string	"Build cuda_13.0.r13.0/compiler.36424714_0"
        /*0030*/ 	.string	"-arch sm_100 -m 64 "



//--------------------- .note.nv.cuinfo           --------------------------
	.section	.note.nv.cuinfo,"",@"SHT_NOTE"
	.sectionflags	@"SHF_NOTE_NV_CUINFO"
        /*0018*/ 	.short	0x0002
        /*001a*/ 	.short	0x0064
        /*001c*/ 	.short	0x0082
	.zero		2


//--------------------- .nv.info                  --------------------------
	.section	.nv.info,"",@"SHT_CUDA_INFO"
	.align	4


	//----- nvinfo : EIATTR_REGCOUNT
	.align		4
        /*0000*/ 	.byte	0x04, 0x2f
        /*0002*/ 	.short	(.L_1 - .L_0)
	.align		4
.L_0:
        /*0004*/ 	.word	index@(_Z9Gpu_calPIPd)
        /*0008*/ 	.word	0x0000001d


	//----- nvinfo : EIATTR_FRAME_SIZE
	.align		4
.L_1:
        /*000c*/ 	.byte	0x04, 0x11
        /*000e*/ 	.short	(.L_3 - .L_2)
	.align		4
.L_2:
        /*0010*/ 	.word	index@($__internal_0_$__cuda_sm20_div_rn_f64_full)
        /*0014*/ 	.word	0x00000000


	//----- nvinfo : EIATTR_FRAME_SIZE
	.align		4
.L_3:
        /*0018*/ 	.byte	0x04, 0x11
        /*001a*/ 	.short	(.L_5 - .L_4)
	.align		4
.L_4:
        /*001c*/ 	.word	index@(_Z9Gpu_calPIPd)
        /*0020*/ 	.word	0x00000000


	//----- nvinfo : EIATTR_MIN_STACK_SIZE
	.align		4
.L_5:
        /*0024*/ 	.byte	0x04, 0x12
        /*0026*/ 	.short	(.L_7 - .L_6)
	.align		4
.L_6:
        /*0028*/ 	.word	index@(_Z9Gpu_calPIPd)
        /*002c*/ 	.word	0x00000000
.L_7:


//--------------------- .nv.compat                --------------------------
	.section	.nv.compat,"",@"SHT_CUDA_COMPAT_INFO"
	.align	4
        /*0000*/ 	.byte	0x02, 0x09, 0x00, 0x00, 0x02, 0x02, 0x01, 0x00, 0x02, 0x05, 0x05, 0x00, 0x03, 0x07, 0x01, 0x01
        /*0010*/ 	.byte	0x02, 0x03, 0x00, 0x00, 0x02, 0x06, 0x01, 0x00, 0x04, 0x0b, 0x08, 0x00, 0x01, 0x00, 0x00, 0x00
        /*0020*/ 	.byte	0x00, 0x00, 0x00, 0x00


//--------------------- .nv.info._Z9Gpu_calPIPd   --------------------------
	.section	.nv.info._Z9Gpu_calPIPd,"",@"SHT_CUDA_INFO"
	.sectionflags	@""
	.align	4


	//----- nvinfo : EIATTR_CUDA_API_VERSION
	.align		4
        /*0000*/ 	.byte	0x04, 0x37
        /*0002*/ 	.short	(.L_9 - .L_8)
.L_8:
        /*0004*/ 	.word	0x00000082


	//----- nvinfo : EIATTR_KPARAM_INFO
	.align		4
.L_9:
        /*0008*/ 	.byte	0x04, 0x17
        /*000a*/ 	.short	(.L_11 - .L_10)
.L_10:
        /*000c*/ 	.word	0x00000000
        /*0010*/ 	.short	0x0000
        /*0012*/ 	.short	0x0000
        /*0014*/ 	.byte	0x00, 0xf5, 0x21, 0x00


	//----- nvinfo : EIATTR_SPARSE_MMA_MASK
	.align		4
.L_11:
        /*0018*/ 	.byte	0x03, 0x50
        /*001a*/ 	.short	0x0000


	//----- nvinfo : EIATTR_MAXREG_COUNT
	.align		4
        /*001c*/ 	.byte	0x03, 0x1b
        /*001e*/ 	.short	0x00ff


	//----- nvinfo : EIATTR_NUM_BARRIERS
	.align		4
        /*0020*/ 	.byte	0x02, 0x4c
        /*0022*/ 	.byte	0x01
	.zero		1


	//----- nvinfo : EIATTR_MERCURY_ISA_VERSION
	.align		4
        /*0024*/ 	.byte	0x03, 0x5f
        /*0026*/ 	.short	0x0101


	//----- nvinfo : EIATTR_VRC_CTA_INIT_COUNT
	.align		4
        /*0028*/ 	.byte	0x02, 0x4a
	.zero		1
	.zero		1


	//----- nvinfo : EIATTR_EXIT_INSTR_OFFSETS
	.align		4
        /*002c*/ 	.byte	0x04, 0x1c
        /*002e*/ 	.short	(.L_13 - .L_12)


	//   ....[0]....
.L_12:
        /*0030*/ 	.word	0x000008b0


	//   ....[1]....
        /*0034*/ 	.word	0x00000940


	//----- nvinfo : EIATTR_CRS_STACK_SIZE
	.align		4
.L_13:
        /*0038*/ 	.byte	0x04, 0x1e
        /*003a*/ 	.short	(.L_15 - .L_14)
.L_14:
        /*003c*/ 	.word	0x00000000


	//----- nvinfo : EIATTR_CBANK_PARAM_SIZE
	.align		4
.L_15:
        /*0040*/ 	.byte	0x03, 0x19
        /*0042*/ 	.short	0x0008


	//----- nvinfo : EIATTR_PARAM_CBANK
	.align		4
        /*0044*/ 	.byte	0x04, 0x0a
        /*0046*/ 	.short	(.L_17 - .L_16)
	.align		4
.L_16:
        /*0048*/ 	.word	index@(.nv.constant0._Z9Gpu_calPIPd)
        /*004c*/ 	.short	0x0380
        /*004e*/ 	.short	0x0008


	//----- nvinfo : EIATTR_SW_WAR
	.align		4
.L_17:
        /*0050*/ 	.byte	0x04, 0x36
        /*0052*/ 	.short	(.L_19 - .L_18)
.L_18:
        /*0054*/ 	.word	0x00000008
.L_19:


//--------------------- .nv.callgraph             --------------------------
	.section	.nv.callgraph,"",@"SHT_CUDA_CALLGRAPH"
	.align	4
	.sectionentsize	8
	.align		4
        /*0000*/ 	.word	0x00000000
	.align		4
        /*0004*/ 	.word	0xffffffff
	.align		4
        /*0008*/ 	.word	0x00000000
	.align		4
        /*000c*/ 	.word	0xfffffffe
	.align		4
        /*0010*/ 	.word	0x00000000
	.align		4
        /*0014*/ 	.word	0xfffffffd
	.align		4
        /*0018*/ 	.word	0x00000000
	.align		4
        /*001c*/ 	.word	0xfffffffc


//--------------------- .text._Z9Gpu_calPIPd      --------------------------
	.section	.text._Z9Gpu_calPIPd,"ax",@progbits
	.align	128
        .global         _Z9Gpu_calPIPd
        .type           _Z9Gpu_calPIPd,@function
        .size           _Z9Gpu_calPIPd,(.L_x_19 - _Z9Gpu_calPIPd)
        .other          _Z9Gpu_calPIPd,@"STO_CUDA_ENTRY STV_DEFAULT"
_Z9Gpu_calPIPd:
.text._Z9Gpu_calPIPd:
[----:B------:R-:W-:Y:S01]  /*0000*/  LDC R1, c[0x0][0x37c] ;  /* 0x0000df00ff017b82 */ /* 0x000fe20000000800 */
[----:B------:R-:W0:Y:S01]  /*0010*/  S2R R4, SR_CTAID.X ;  /* 0x0000000000047919 */ /* 0x000e220000002500 */
[----:B------:R-:W1:Y:S01]  /*0020*/  LDCU UR4, c[0x0][0x360] ;  /* 0x00006c00ff0477ac */ /* 0x000e620008000800 */
[----:B------:R-:W-:Y:S01]  /*0030*/  CS2R R22, SRZ ;  /* 0x0000000000167805 */ /* 0x000fe2000001ff00 */
[----:B------:R-:W2:Y:S01]  /*0040*/  S2R R3, SR_TID.X ;  /* 0x0000000000037919 */ /* 0x000ea20000002100 */
[----:B------:R-:W2:Y:S01]  /*0050*/  LDCU UR5, c[0x0][0x364] ;  /* 0x00006c80ff0577ac */ /* 0x000ea20008000800 */
[----:B-1----:R-:W-:Y:S02]  /*0060*/  IMAD.U32 R2, RZ, RZ, UR4 ;  /* 0x00000004ff027e24 */ /* 0x002fe4000f8e00ff */
[----:B0-----:R-:W-:-:S04]  /*0070*/  IMAD R0, R4, UR4, RZ ;  /* 0x0000000404007c24 */ /* 0x001fc8000f8e02ff */
[----:B--2---:R-:W-:Y:S01]  /*0080*/  IMAD R0, R0, UR5, R3 ;  /* 0x0000000500007c24 */ /* 0x004fe2000f8e0203 */
[----:B------:R-:W-:-:S04]  /*0090*/  UMOV UR5, 0x3 ;  /* 0x0000000300057882 */ /* 0x000fc80000000000 */
[----:B------:R-:W-:-:S07]  /*00a0*/  LEA R0, R0, 0x1, 0xa ;  /* 0x0000000100007811 */ /* 0x000fce00078e50ff */
.L_x_9:
[----:B------:R-:W-:Y:S01]  /*00b0*/  VIADD R5, R0, 0xffffffff ;  /* 0xffffffff00057836 */ /* 0x000fe20000000000 */
[----:B------:R-:W-:Y:S01]  /*00c0*/  UMOV UR4, URZ ;  /* 0x000000ff00047c82 */ /* 0x000fe20008000000 */
[----:B------:R-:W-:Y:S01]  /*00d0*/  UMOV UR6, 0x40100000 ;  /* 0x4010000000067882 */ /* 0x000fe20000000000 */
[----:B------:R-:W-:Y:S01]  /*00e0*/  BSSY.RECONVERGENT B0, `(.L_x_0) ;  /* 0x0000018000007945 */ /* 0x000fe20003800200 */
[----:B------:R-:W0:Y:S02]  /*00f0*/  I2F.F64 R6, R5 ;  /* 0x0000000500067312 */ /* 0x000e240000201c00 */
[----:B0-----:R-:W-:-:S08]  /*0100*/  DADD R6, R6, 0.5 ;  /* 0x3fe0000006067429 */ /* 0x001fd00000000000 */
[----:B------:R-:W-:-:S08]  /*0110*/  DMUL R6, R6, 5.9604644775390625e-08 ;  /* 0x3e70000006067828 */ /* 0x000fd00000000000 */
[----:B------:R-:W-:Y:S01]  /*0120*/  DFMA R8, R6, R6, 1 ;  /* 0x3ff000000608742b */ /* 0x000fe20000000006 */
[----:B------:R-:W-:-:S05]  /*0130*/  IMAD.MOV.U32 R6, RZ, RZ, 0x1 ;  /* 0x00000001ff067424 */ /* 0x000fca00078e00ff */
[----:B------:R-:W0:Y:S02]  /*0140*/  MUFU.RCP64H R7, R9 ;  /* 0x0000000900077308 */ /* 0x000e240000001800 */
[----:B0-----:R-:W-:-:S08]  /*0150*/  DFMA R10, -R8, R6, 1 ;  /* 0x3ff00000080a742b */ /* 0x001fd00000000106 */
[----:B------:R-:W-:-:S08]  /*0160*/  DFMA R10, R10, R10, R10 ;  /* 0x0000000a0a0a722b */ /* 0x000fd0000000000a */
[----:B------:R-:W-:-:S08]  /*0170*/  DFMA R10, R6, R10, R6 ;  /* 0x0000000a060a722b */ /* 0x000fd00000000006 */
[----:B------:R-:W-:-:S08]  /*0180*/  DFMA R6, -R8, R10, 1 ;  /* 0x3ff000000806742b */ /* 0x000fd0000000010a */
[----:B------:R-:W-:-:S08]  /*0190*/  DFMA R6, R10, R6, R10 ;  /* 0x000000060a06722b */ /* 0x000fd0000000000a */
[----:B------:R-:W-:-:S08]  /*01a0*/  DMUL R10, R6, 4 ;  /* 0x40100000060a7828 */ /* 0x000fd00000000000 */
[----:B------:R-:W-:-:S08]  /*01b0*/  DFMA R12, -R8, R10, 4 ;  /* 0x40100000080c742b */ /* 0x000fd0000000010a */
[----:B------:R-:W-:-:S10]  /*01c0*/  DFMA R6, R6, R12, R10 ;  /* 0x0000000c0606722b */ /* 0x000fd4000000000a */
[----:B------:R-:W-:-:S05]  /*01d0*/  FFMA R5, RZ, R9, R7 ;  /* 0x00000009ff057223 */ /* 0x000fca0000000007 */
[----:B------:R-:W-:-:S13]  /*01e0*/  FSETP.GT.AND P0, PT, |R5|, 1.469367938527859385e-39, PT ;  /* 0x001000000500780b */ /* 0x000fda0003f04200 */
[----:B------:R-:W-:Y:S05]  /*01f0*/  @P0 BRA `(.L_x_1) ;  /* 0x0000000000180947 */ /* 0x000fea0003800000 */
[----:B------:R-:W-:Y:S01]  /*0200*/  IMAD.MOV.U32 R10, RZ, RZ, R8 ;  /* 0x000000ffff0a7224 */ /* 0x000fe200078e0008 */
[----:B------:R-:W-:Y:S01]  /*0210*/  MOV R6, 0x240 ;  /* 0x0000024000067802 */ /* 0x000fe20000000f00 */
[----:B------:R-:W-:-:S07]  /*0220*/  IMAD.MOV.U32 R11, RZ, RZ, R9 ;  /* 0x000000ffff0b7224 */ /* 0x000fce00078e0009 */
[----:B------:R-:W-:Y:S05]  /*0230*/  CALL.REL.NOINC `($__internal_0_$__cuda_sm20_div_rn_f64_full) ;  /* 0x0000000400c47944 */ /* 0x000fea0003c00000 */
[----:B------:R-:W-:Y:S02]  /*0240*/  IMAD.MOV.U32 R6, RZ, RZ, R8 ;  /* 0x000000ffff067224 */ /* 0x000fe400078e0008 */
[----:B------:R-:W-:-:S07]  /*0250*/  IMAD.MOV.U32 R7, RZ, RZ, R9 ;  /* 0x000000ffff077224 */ /* 0x000fce00078e0009 */
.L_x_1:
[----:B------:R-:W-:Y:S05]  /*0260*/  BSYNC.RECONVERGENT B0 ;  /* 0x0000000000007941 */ /* 0x000fea0003800200 */
.L_x_0:
[----:B------:R-:W0:Y:S01]  /*0270*/  I2F.F64 R8, R0 ;  /* 0x0000000000087312 */ /* 0x000e220000201c00 */
[----:B------:R-:W-:Y:S01]  /*0280*/  BSSY.RECONVERGENT B0, `(.L_x_2) ;  /* 0x0000014000007945 */ /* 0x000fe20003800200 */
[----:B------:R-:W-:Y:S02]  /*0290*/  DADD R22, R6, R22 ;  /* 0x0000000006167229 */ /* 0x000fe40000000016 */
        /* <DEDUP_REMOVED lines=16> */
[----:B------:R-:W-:-:S07]  /*03a0*/  MOV R6, 0x3c0 ;  /* 0x000003c000067802 */ /* 0x000fce0000000f00 */
[----:B------:R-:W-:Y:S05]  /*03b0*/  CALL.REL.NOINC `($__internal_0_$__cuda_sm20_div_rn_f64_full) ;  /* 0x0000000400647944 */ /* 0x000fea0003c00000 */
.L_x_3:
[----:B------:R-:W-:Y:S05]  /*03c0*/  BSYNC.RECONVERGENT B0 ;  /* 0x0000000000007941 */ /* 0x000fea0003800200 */
.L_x_2:
[----:B------:R-:W-:Y:S01]  /*03d0*/  VIADD R5, R0, 0x1 ;  /* 0x0000000100057836 */ /* 0x000fe20000000000 */
[----:B------:R-:W-:Y:S01]  /*03e0*/  BSSY.RECONVERGENT B0, `(.L_x_4) ;  /* 0x0000017000007945 */ /* 0x000fe20003800200 */
[----:B------:R-:W-:Y:S02]  /*03f0*/  DADD R22, R22, R8 ;  /* 0x0000000016167229 */ /* 0x000fe40000000008 */
        /* <DEDUP_REMOVED lines=19> */
[----:B------:R-:W-:Y:S02]  /*0530*/  IMAD.MOV.U32 R6, RZ, RZ, R8 ;  /* 0x000000ffff067224 */ /* 0x000fe400078e0008 */
[----:B------:R-:W-:-:S07]  /*0540*/  IMAD.MOV.U32 R7, RZ, RZ, R9 ;  /* 0x000000ffff077224 */ /* 0x000fce00078e0009 */
.L_x_5:
[----:B------:R-:W-:Y:S05]  /*0550*/  BSYNC.RECONVERGENT B0 ;  /* 0x0000000000007941 */ /* 0x000fea0003800200 */
.L_x_4:
[----:B------:R-:W-:Y:S01]  /*0560*/  UISETP.NE.AND UP0, UPT, UR5, 0x3ff, UPT ;  /* 0x000003ff0500788c */ /* 0x000fe2000bf05270 */
[----:B------:R-:W-:-:S08]  /*0570*/  DADD R22, R22, R6 ;  /* 0x0000000016167229 */ /* 0x000fd00000000006 */
[----:B------:R-:W-:Y:S05]  /*0580*/  BRA.U !UP0, `(.L_x_6) ;  /* 0x0000000108787547 */ /* 0x000fea000b800000 */
[----:B------:R-:W-:Y:S01]  /*0590*/  VIADD R5, R0, 0x2 ;  /* 0x0000000200057836 */ /* 0x000fe20000000000 */
[----:B------:R-:W-:Y:S03]  /*05a0*/  BSSY.RECONVERGENT B0, `(.L_x_7) ;  /* 0x0000018000007945 */ /* 0x000fe60003800200 */
        /* <DEDUP_REMOVED lines=23> */
.L_x_8:
[----:B------:R-:W-:Y:S05]  /*0720*/  BSYNC.RECONVERGENT B0 ;  /* 0x0000000000007941 */ /* 0x000fea0003800200 */
.L_x_7:
[----:B------:R-:W-:Y:S01]  /*0730*/  DADD R22, R22, R6 ;  /* 0x0000000016167229 */ /* 0x000fe20000000006 */
[----:B------:R-:W-:Y:S01]  /*0740*/  VIADD R0, R0, 0x4 ;  /* 0x0000000400007836 */ /* 0x000fe20000000000 */
[----:B------:R-:W-:Y:S01]  /*0750*/  UIADD3 UR5, UPT, UPT, UR5, 0x4, URZ ;  /* 0x0000000405057890 */ /* 0x000fe2000fffe0ff */
[----:B------:R-:W-:Y:S11]  /*0760*/  BRA `(.L_x_9) ;  /* 0xfffffff800507947 */ /* 0x000ff6000383ffff */
.L_x_6:
[----:B------:R-:W0:Y:S01]  /*0770*/  S2UR UR5, SR_CgaCtaId ;  /* 0x00000000000579c3 */ /* 0x000e220000008800 */
[----:B------:R-:W-:Y:S01]  /*0780*/  UMOV UR4, 0x400 ;  /* 0x0000040000047882 */ /* 0x000fe20000000000 */
[----:B------:R-:W-:Y:S02]  /*0790*/  ISETP.GE.U32.AND P1, PT, R2, 0x2, PT ;  /* 0x000000020200780c */ /* 0x000fe40003f26070 */
[----:B------:R-:W-:Y:S01]  /*07a0*/  ISETP.NE.AND P0, PT, R3, RZ, PT ;  /* 0x000000ff0300720c */ /* 0x000fe20003f05270 */
[----:B0-----:R-:W-:-:S06]  /*07b0*/  ULEA UR4, UR5, UR4, 0x18 ;  /* 0x0000000405047291 */ /* 0x001fcc000f8ec0ff */
[----:B------:R-:W-:-:S05]  /*07c0*/  LEA R5, R3, UR4, 0x3 ;  /* 0x0000000403057c11 */ /* 0x000fca000f8e18ff */
[----:B------:R0:W-:Y:S01]  /*07d0*/  STS.64 [R5], R22 ;  /* 0x0000001605007388 */ /* 0x0001e20000000a00 */
[----:B------:R-:W-:Y:S06]  /*07e0*/  BAR.SYNC.DEFER_BLOCKING 0x0 ;  /* 0x0000000000007b1d */ /* 0x000fec0000010000 */
[----:B------:R-:W-:Y:S05]  /*07f0*/  @!P1 BRA `(.L_x_10) ;  /* 0x00000000002c9947 */ /* 0x000fea0003800000 */
.L_x_11:
[----:B------:R-:W-:-:S04]  /*0800*/  SHF.R.U32.HI R10, RZ, 0x1, R2 ;  /* 0x00000001ff0a7819 */ /* 0x000fc80000011602 */
[----:B------:R-:W-:-:S13]  /*0810*/  ISETP.GE.U32.AND P1, PT, R3, R10, PT ;  /* 0x0000000a0300720c */ /* 0x000fda0003f26070 */
[----:B------:R-:W-:Y:S01]  /*0820*/  @!P1 IMAD R0, R10, 0x8, R5 ;  /* 0x000000080a009824 */ /* 0x000fe200078e0205 */
[----:B------:R-:W-:Y:S04]  /*0830*/  @!P1 LDS.64 R8, [R5] ;  /* 0x0000000005089984 */ /* 0x000fe80000000a00 */
[----:B------:R-:W1:Y:S02]  /*0840*/  @!P1 LDS.64 R6, [R0] ;  /* 0x0000000000069984 */ /* 0x000e640000000a00 */
[----:B-1----:R-:W-:-:S07]  /*0850*/  @!P1 DADD R6, R6, R8 ;  /* 0x0000000006069229 */ /* 0x002fce0000000008 */
[----:B------:R1:W-:Y:S01]  /*0860*/  @!P1 STS.64 [R5], R6 ;  /* 0x0000000605009388 */ /* 0x0003e20000000a00 */
[----:B------:R-:W-:Y:S01]  /*0870*/  BAR.SYNC.DEFER_BLOCKING 0x0 ;  /* 0x0000000000007b1d */ /* 0x000fe20000010000 */
[----:B------:R-:W-:Y:S01]  /*0880*/  ISETP.GT.U32.AND P1, PT, R2, 0x3, PT ;  /* 0x000000030200780c */ /* 0x000fe20003f24070 */
[----:B------:R-:W-:-:S12]  /*0890*/  IMAD.MOV.U32 R2, RZ, RZ, R10 ;  /* 0x000000ffff027224 */ /* 0x000fd800078e000a */
[----:B-1----:R-:W-:Y:S05]  /*08a0*/  @P1 BRA `(.L_x_11) ;  /* 0xfffffffc00d41947 */ /* 0x002fea000383ffff */
.L_x_10:
[----:B------:R-:W-:Y:S05]  /*08b0*/  @P0 EXIT ;  /* 0x000000000000094d */ /* 0x000fea0003800000 */
[----:B------:R-:W1:Y:S01]  /*08c0*/  S2UR UR5, SR_CgaCtaId ;  /* 0x00000000000579c3 */ /* 0x000e620000008800 */
[----:B------:R-:W-:-:S07]  /*08d0*/  UMOV UR4, 0x400 ;  /* 0x0000040000047882 */ /* 0x000fce0000000000 */
[----:B------:R-:W0:Y:S01]  /*08e0*/  LDC.64 R6, c[0x0][0x380] ;  /* 0x0000e000ff067b82 */ /* 0x000e220000000a00 */
[----:B-1----:R-:W-:Y:S01]  /*08f0*/  ULEA UR4, UR5, UR4, 0x18 ;  /* 0x0000000405047291 */ /* 0x002fe2000f8ec0ff */
[----:B0-----:R-:W-:-:S08]  /*0900*/  IMAD.WIDE.U32 R4, R4, 0x8, R6 ;  /* 0x0000000804047825 */ /* 0x001fd000078e0006 */
[----:B------:R-:W0:Y:S02]  /*0910*/  LDS.64 R2, [UR4] ;  /* 0x00000004ff027984 */ /* 0x000e240008000a00 */
[----:B------:R-:W0:Y:S02]  /*0920*/  LDCU.64 UR4, c[0x0][0x358] ;  /* 0x00006b00ff0477ac */ /* 0x000e240008000a00 */
[----:B0-----:R-:W-:Y:S01]  /*0930*/  STG.E.64 desc[UR4][R4.64], R2 ;  /* 0x0000000204007986 */ /* 0x001fe2000c101b04 */
[----:B------:R-:W-:Y:S05]  /*0940*/  EXIT ;  /* 0x000000000000794d */ /* 0x000fea0003800000 */
        .weak           $__internal_0_$__cuda_sm20_div_rn_f64_full
        .type           $__internal_0_$__cuda_sm20_div_rn_f64_full,@function
        .size           $__internal_0_$__cuda_sm20_div_rn_f64_full,(.L_x_19 - $__internal_0_$__cuda_sm20_div_rn_f64_full)
$__internal_0_$__cuda_sm20_div_rn_f64_full:
[C---:B------:R-:W-:Y:S01]  /*0950*/  FSETP.GEU.AND P0, PT, |R11|.reuse, 1.469367938527859385e-39, PT ;  /* 0x001000000b00780b */ /* 0x040fe20003f0e200 */
[----:B------:R-:W-:Y:S01]  /*0960*/  IMAD.MOV.U32 R18, RZ, RZ, 0x1 ;  /* 0x00000001ff127424 */ /* 0x000fe200078e00ff */
[C---:B------:R-:W-:Y:S01]  /*0970*/  LOP3.LUT R8, R11.reuse, 0x800fffff, RZ, 0xc0, !PT ;  /* 0x800fffff0b087812 */ /* 0x040fe200078ec0ff */
[----:B------:R-:W-:Y:S01]  /*0980*/  IMAD.U32 R13, RZ, RZ, UR6 ;  /* 0x00000006ff0d7e24 */ /* 0x000fe2000f8e00ff */
[----:B------:R-:W-:Y:S01]  /*0990*/  LOP3.LUT R25, R11, 0x7ff00000, RZ, 0xc0, !PT ;  /* 0x7ff000000b197812 */ /* 0x000fe200078ec0ff */
[----:B------:R-:W-:Y:S01]  /*09a0*/  IMAD.MOV.U32 R7, RZ, RZ, 0x1ca00000 ;  /* 0x1ca00000ff077424 */ /* 0x000fe200078e00ff */
[----:B------:R-:W-:Y:S01]  /*09b0*/  LOP3.LUT R9, R8, 0x3ff00000, RZ, 0xfc, !PT ;  /* 0x3ff0000008097812 */ /* 0x000fe200078efcff */
[----:B------:R-:W-:Y:S01]  /*09c0*/  IMAD.MOV.U32 R8, RZ, RZ, R10 ;  /* 0x000000ffff087224 */ /* 0x000fe200078e000a */
[----:B------:R-:W-:Y:S01]  /*09d0*/  LOP3.LUT R5, R13, 0x7ff00000, RZ, 0xc0, !PT ;  /* 0x7ff000000d057812 */ /* 0x000fe200078ec0ff */
[----:B------:R-:W-:-:S03]  /*09e0*/  IMAD.U32 R12, RZ, RZ, UR4 ;  /* 0x00000004ff0c7e24 */ /* 0x000fc6000f8e00ff */
[----:B------:R-:W-:Y:S01]  /*09f0*/  ISETP.GE.U32.AND P1, PT, R5, R25, PT ;  /* 0x000000190500720c */ /* 0x000fe20003f26070 */
[----:B------:R-:W-:Y:S01]  /*0a00*/  @!P0 DMUL R8, R10, 8.98846567431157953865e+307 ;  /* 0x7fe000000a088828 */ /* 0x000fe20000000000 */
[----:B------:R-:W-:-:S05]  /*0a10*/  IMAD.MOV.U32 R24, RZ, RZ, R5 ;  /* 0x000000ffff187224 */ /* 0x000fca00078e0005 */
[----:B------:R-:W0:Y:S02]  /*0a20*/  MUFU.RCP64H R19, R9 ;  /* 0x0000000900137308 */ /* 0x000e240000001800 */
[----:B0-----:R-:W-:-:S08]  /*0a30*/  DFMA R14, R18, -R8, 1 ;  /* 0x3ff00000120e742b */ /* 0x001fd00000000808 */
[----:B------:R-:W-:-:S08]  /*0a40*/  DFMA R14, R14, R14, R14 ;  /* 0x0000000e0e0e722b */ /* 0x000fd0000000000e */
[----:B------:R-:W-:Y:S01]  /*0a50*/  DFMA R18, R18, R14, R18 ;  /* 0x0000000e1212722b */ /* 0x000fe20000000012 */
[----:B------:R-:W-:Y:S01]  /*0a60*/  SEL R15, R7, 0x63400000, !P1 ;  /* 0x63400000070f7807 */ /* 0x000fe20004800000 */
[----:B------:R-:W-:Y:S01]  /*0a70*/  IMAD.MOV.U32 R14, RZ, RZ, R12 ;  /* 0x000000ffff0e7224 */ /* 0x000fe200078e000c */
[----:B------:R-:W-:Y:S02]  /*0a80*/  FSETP.GEU.AND P1, PT, |R13|, 1.469367938527859385e-39, PT ;  /* 0x001000000d00780b */ /* 0x000fe40003f2e200 */
[----:B------:R-:W-:-:S03]  /*0a90*/  LOP3.LUT R15, R15, 0x800fffff, R13, 0xf8, !PT ;  /* 0x800fffff0f0f7812 */ /* 0x000fc600078ef80d */
[----:B------:R-:W-:-:S08]  /*0aa0*/  DFMA R16, R18, -R8, 1 ;  /* 0x3ff000001210742b */ /* 0x000fd00000000808 */
[----:B------:R-:W-:Y:S01]  /*0ab0*/  DFMA R16, R18, R16, R18 ;  /* 0x000000101210722b */ /* 0x000fe20000000012 */
[----:B------:R-:W-:Y:S10]  /*0ac0*/  @P1 BRA `(.L_x_12) ;  /* 0x0000000000201947 */ /* 0x000ff40003800000 */
[----:B------:R-:W-:-:S04]  /*0ad0*/  LOP3.LUT R18, R11, 0x7ff00000, RZ, 0xc0, !PT ;  /* 0x7ff000000b127812 */ /* 0x000fc800078ec0ff */
[----:B------:R-:W-:Y:S01]  /*0ae0*/  ISETP.GE.U32.AND P1, PT, R5, R18, PT ;  /* 0x000000120500720c */ /* 0x000fe20003f26070 */
[----:B------:R-:W-:-:S03]  /*0af0*/  IMAD.MOV.U32 R18, RZ, RZ, RZ ;  /* 0x000000ffff127224 */ /* 0x000fc600078e00ff */
[----:B------:R-:W-:-:S04]  /*0b00*/  SEL R19, R7, 0x63400000, !P1 ;  /* 0x6340000007137807 */ /* 0x000fc80004800000 */
[----:B------:R-:W-:-:S04]  /*0b10*/  LOP3.LUT R19, R19, 0x80000000, R13, 0xf8, !PT ;  /* 0x8000000013137812 */ /* 0x000fc800078ef80d */
[----:B------:R-:W-:-:S06]  /*0b20*/  LOP3.LUT R19, R19, 0x100000, RZ, 0xfc, !PT ;  /* 0x0010000013137812 */ /* 0x000fcc00078efcff */
[----:B------:R-:W-:-:S10]  /*0b30*/  DFMA R14, R14, 2, -R18 ;  /* 0x400000000e0e782b */ /* 0x000fd40000000812 */
[----:B------:R-:W-:-:S07]  /*0b40*/  LOP3.LUT R24, R15, 0x7ff00000, RZ, 0xc0, !PT ;  /* 0x7ff000000f187812 */ /* 0x000fce00078ec0ff */
.L_x_12:
[----:B------:R-:W-:Y:S01]  /*0b50*/  VIADD R26, R24, 0xffffffff ;  /* 0xffffffff181a7836 */ /* 0x000fe20000000000 */
[----:B------:R-:W-:Y:S01]  /*0b60*/  @!P0 LOP3.LUT R25, R9, 0x7ff00000, RZ, 0xc0, !PT ;  /* 0x7ff0000009198812 */ /* 0x000fe200078ec0ff */
[----:B------:R-:W-:Y:S01]  /*0b70*/  DMUL R18, R16, R14 ;  /* 0x0000000e10127228 */ /* 0x000fe20000000000 */
[----:B------:R-:W-:Y:S02]  /*0b80*/  BSSY.RECONVERGENT B1, `(.L_x_13) ;  /* 0x0000037000017945 */ /* 0x000fe40003800200 */
[----:B------:R-:W-:Y:S01]  /*0b90*/  ISETP.GT.U32.AND P0, PT, R26, 0x7feffffe, PT ;  /* 0x7feffffe1a00780c */ /* 0x000fe20003f04070 */
[----:B------:R-:W-:-:S04]  /*0ba0*/  VIADD R26, R25, 0xffffffff ;  /* 0xffffffff191a7836 */ /* 0x000fc80000000000 */
[----:B------:R-:W-:Y:S01]  /*0bb0*/  DFMA R20, R18, -R8, R14 ;  /* 0x800000081214722b */ /* 0x000fe2000000000e */
[----:B------:R-:W-:-:S07]  /*0bc0*/  ISETP.GT.U32.OR P0, PT, R26, 0x7feffffe, P0 ;  /* 0x7feffffe1a00780c */ /* 0x000fce0000704470 */
[----:B------:R-:W-:-:S06]  /*0bd0*/  DFMA R20, R16, R20, R18 ;  /* 0x000000141014722b */ /* 0x000fcc0000000012 */
[----:B------:R-:W-:Y:S05]  /*0be0*/  @P0 BRA `(.L_x_14) ;  /* 0x00000000006c0947 */ /* 0x000fea0003800000 */
[----:B------:R-:W-:-:S04]  /*0bf0*/  LOP3.LUT R16, R11, 0x7ff00000, RZ, 0xc0, !PT ;  /* 0x7ff000000b107812 */ /* 0x000fc800078ec0ff */
[CC--:B------:R-:W-:Y:S02]  /*0c00*/  VIADDMNMX R12, R5.reuse, -R16.reuse, 0xb9600000, !PT ;  /* 0xb9600000050c7446 */ /* 0x0c0fe40007800910 */
[----:B------:R-:W-:Y:S02]  /*0c10*/  ISETP.GE.U32.AND P0, PT, R5, R16, PT ;  /* 0x000000100500720c */ /* 0x000fe40003f06070 */
[----:B------:R-:W-:Y:S02]  /*0c20*/  VIMNMX R5, PT, PT, R12, 0x46a00000, PT ;  /* 0x46a000000c057848 */ /* 0x000fe40003fe0100 */
[----:B------:R-:W-:-:S05]  /*0c30*/  SEL R12, R7, 0x63400000, !P0 ;  /* 0x63400000070c7807 */ /* 0x000fca0004000000 */
[----:B------:R-:W-:Y:S02]  /*0c40*/  IMAD.IADD R5, R5, 0x1, -R12 ;  /* 0x0000000105057824 */ /* 0x000fe400078e0a0c */
[----:B------:R-:W-:Y:S02]  /*0c50*/  IMAD.MOV.U32 R12, RZ, RZ, RZ ;  /* 0x000000ffff0c7224 */ /* 0x000fe400078e00ff */
[----:B------:R-:W-:-:S06]  /*0c60*/  VIADD R13, R5, 0x7fe00000 ;  /* 0x7fe00000050d7836 */ /* 0x000fcc0000000000 */
[----:B------:R-:W-:-:S10]  /*0c70*/  DMUL R16, R20, R12 ;  /* 0x0000000c14107228 */ /* 0x000fd40000000000 */
[----:B------:R-:W-:-:S13]  /*0c80*/  FSETP.GTU.AND P0, PT, |R17|, 1.469367938527859385e-39, PT ;  /* 0x001000001100780b */ /* 0x000fda0003f0c200 */
[----:B------:R-:W-:Y:S05]  /*0c90*/  @P0 BRA `(.L_x_15) ;  /* 0x0000000000940947 */ /* 0x000fea0003800000 */
[----:B------:R-:W-:Y:S01]  /*0ca0*/  DFMA R8, R20, -R8, R14 ;  /* 0x800000081408722b */ /* 0x000fe2000000000e */
[----:B------:R-:W-:-:S09]  /*0cb0*/  IMAD.MOV.U32 R12, RZ, RZ, RZ ;  /* 0x000000ffff0c7224 */ /* 0x000fd200078e00ff */
[C---:B------:R-:W-:Y:S02]  /*0cc0*/  FSETP.NEU.AND P0, PT, R9.reuse, RZ, PT ;  /* 0x000000ff0900720b */ /* 0x040fe40003f0d000 */
[----:B------:R-:W-:-:S04]  /*0cd0*/  LOP3.LUT R11, R9, 0x80000000, R11, 0x48, !PT ;  /* 0x80000000090b7812 */ /* 0x000fc800078e480b */
[----:B------:R-:W-:-:S07]  /*0ce0*/  LOP3.LUT R13, R11, R13, RZ, 0xfc, !PT ;  /* 0x0000000d0b0d7212 */ /* 0x000fce00078efcff */
[----:B------:R-:W-:Y:S05]  /*0cf0*/  @!P0 BRA `(.L_x_15) ;  /* 0x00000000007c8947 */ /* 0x000fea0003800000 */
[----:B------:R-:W-:Y:S01]  /*0d00*/  IMAD.MOV R9, RZ, RZ, -R5 ;  /* 0x000000ffff097224 */ /* 0x000fe200078e0a05 */
[----:B------:R-:W-:Y:S01]  /*0d10*/  DMUL.RP R12, R20, R12 ;  /* 0x0000000c140c7228 */ /* 0x000fe20000008000 */
[----:B------:R-:W-:Y:S01]  /*0d20*/  IMAD.MOV.U32 R8, RZ, RZ, RZ ;  /* 0x000000ffff087224 */ /* 0x000fe200078e00ff */
[----:B------:R-:W-:-:S05]  /*0d30*/  IADD3 R5, PT, PT, -R5, -0x43300000, RZ ;  /* 0xbcd0000005057810 */ /* 0x000fca0007ffe1ff */
[----:B------:R-:W-:-:S03]  /*0d40*/  DFMA R8, R16, -R8, R20 ;  /* 0x800000081008722b */ /* 0x000fc60000000014 */
[----:B------:R-:W-:-:S07]  /*0d50*/  LOP3.LUT R11, R13, R11, RZ, 0x3c, !PT ;  /* 0x0000000b0d0b7212 */ /* 0x000fce00078e3cff */
[----:B------:R-:W-:-:S04]  /*0d60*/  FSETP.NEU.AND P0, PT, |R9|, R5, PT ;  /* 0x000000050900720b */ /* 0x000fc80003f0d200 */
[----:B------:R-:W-:Y:S02]  /*0d70*/  FSEL R16, R12, R16, !P0 ;  /* 0x000000100c107208 */ /* 0x000fe40004000000 */
[----:B------:R-:W-:Y:S01]  /*0d80*/  FSEL R17, R11, R17, !P0 ;  /* 0x000000110b117208 */ /* 0x000fe20004000000 */
[----:B------:R-:W-:Y:S06]  /*0d90*/  BRA `(.L_x_15) ;  /* 0x0000000000547947 */ /* 0x000fec0003800000 */
.L_x_14:
[----:B------:R-:W-:-:S14]  /*0da0*/  DSETP.NAN.AND P0, PT, R12, R12, PT ;  /* 0x0000000c0c00722a */ /* 0x000fdc0003f08000 */
[----:B------:R-:W-:Y:S05]  /*0db0*/  @P0 BRA `(.L_x_16) ;  /* 0x0000000000440947 */ /* 0x000fea0003800000 */
[----:B------:R-:W-:-:S14]  /*0dc0*/  DSETP.NAN.AND P0, PT, R10, R10, PT ;  /* 0x0000000a0a00722a */ /* 0x000fdc0003f08000 */
[----:B------:R-:W-:Y:S05]  /*0dd0*/  @P0 BRA `(.L_x_17) ;  /* 0x0000000000300947 */ /* 0x000fea0003800000 */
[----:B------:R-:W-:Y:S01]  /*0de0*/  ISETP.NE.AND P0, PT, R24, R25, PT ;  /* 0x000000191800720c */ /* 0x000fe20003f05270 */
[----:B------:R-:W-:Y:S02]  /*0df0*/  IMAD.MOV.U32 R16, RZ, RZ, 0x0 ;  /* 0x00000000ff107424 */ /* 0x000fe400078e00ff */
[----:B------:R-:W-:-:S10]  /*0e00*/  IMAD.MOV.U32 R17, RZ, RZ, -0x80000 ;  /* 0xfff80000ff117424 */ /* 0x000fd400078e00ff */
[----:B------:R-:W-:Y:S05]  /*0e10*/  @!P0 BRA `(.L_x_15) ;  /* 0x0000000000348947 */ /* 0x000fea0003800000 */
[----:B------:R-:W-:Y:S02]  /*0e20*/  ISETP.NE.AND P0, PT, R24, 0x7ff00000, PT ;  /* 0x7ff000001800780c */ /* 0x000fe40003f05270 */
[----:B------:R-:W-:Y:S02]  /*0e30*/  LOP3.LUT R17, R13, 0x80000000, R11, 0x48, !PT ;  /* 0x800000000d117812 */ /* 0x000fe400078e480b */
[----:B------:R-:W-:-:S13]  /*0e40*/  ISETP.EQ.OR P0, PT, R25, RZ, !P0 ;  /* 0x000000ff1900720c */ /* 0x000fda0004702670 */
[----:B------:R-:W-:Y:S01]  /*0e50*/  @P0 LOP3.LUT R5, R17, 0x7ff00000, RZ, 0xfc, !PT ;  /* 0x7ff0000011050812 */ /* 0x000fe200078efcff */
[----:B------:R-:W-:Y:S02]  /*0e60*/  @!P0 IMAD.MOV.U32 R16, RZ, RZ, RZ ;  /* 0x000000ffff108224 */ /* 0x000fe400078e00ff */
[----:B------:R-:W-:Y:S02]  /*0e70*/  @P0 IMAD.MOV.U32 R16, RZ, RZ, RZ ;  /* 0x000000ffff100224 */ /* 0x000fe400078e00ff */
[----:B------:R-:W-:Y:S01]  /*0e80*/  @P0 IMAD.MOV.U32 R17, RZ, RZ, R5 ;  /* 0x000000ffff110224 */ /* 0x000fe200078e0005 */
[----:B------:R-:W-:Y:S06]  /*0e90*/  BRA `(.L_x_15) ;  /* 0x0000000000147947 */ /* 0x000fec0003800000 */
.L_x_17:
[----:B------:R-:W-:Y:S01]  /*0ea0*/  LOP3.LUT R17, R11, 0x80000, RZ, 0xfc, !PT ;  /* 0x000800000b117812 */ /* 0x000fe200078efcff */
[----:B------:R-:W-:Y:S01]  /*0eb0*/  IMAD.MOV.U32 R16, RZ, RZ, R10 ;  /* 0x000000ffff107224 */ /* 0x000fe200078e000a */
[----:B------:R-:W-:Y:S06]  /*0ec0*/  BRA `(.L_x_15) ;  /* 0x0000000000087947 */ /* 0x000fec0003800000 */
.L_x_16:
[----:B------:R-:W-:Y:S01]  /*0ed0*/  LOP3.LUT R17, R13, 0x80000, RZ, 0xfc, !PT ;  /* 0x000800000d117812 */ /* 0x000fe200078efcff */
[----:B------:R-:W-:-:S07]  /*0ee0*/  IMAD.MOV.U32 R16, RZ, RZ, R12 ;  /* 0x000000ffff107224 */ /* 0x000fce00078e000c */
.L_x_15:
[----:B------:R-:W-:Y:S05]  /*0ef0*/  BSYNC.RECONVERGENT B1 ;  /* 0x0000000000017941 */ /* 0x000fea0003800200 */
.L_x_13:
[----:B------:R-:W-:Y:S02]  /*0f00*/  IMAD.MOV.U32 R7, RZ, RZ, 0x0 ;  /* 0x00000000ff077424 */ /* 0x000fe400078e00ff */
[----:B------:R-:W-:Y:S02]  /*0f10*/  IMAD.MOV.U32 R8, RZ, RZ, R16 ;  /* 0x000000ffff087224 */ /* 0x000fe400078e0010 */
[----:B------:R-:W-:Y:S01]  /*0f20*/  IMAD.MOV.U32 R9, RZ, RZ, R17 ;  /* 0x000000ffff097224 */ /* 0x000fe200078e0011 */
[----:B------:R-:W-:Y:S06]  /*0f30*/  RET.REL.NODEC R6 `(_Z9Gpu_calPIPd) ;  /* 0xfffffff006307950 */ /* 0x000fec0003c3ffff */
.L_x_18:
[----:B------:R-:W-:-:S00]  /*0f40*/  BRA `(.L_x_18) ;  /* 0xfffffffc00fc7947 */ /* 0x000fc0000383ffff */
[----:B------:R-:W-:-:S00]  /*0f50*/  NOP ;  /* 0x0000000000007918 */ /* 0x000fc00000000000 */
        /* <DEDUP_REMOVED lines=10> */
.L_x_19:


//--------------------- .nv.shared._Z9Gpu_calPIPd --------------------------
	.section	.nv.shared._Z9Gpu_calPIPd,"aw",@nobits
	.sectionflags	@""
	.align	8
.nv.shared._Z9Gpu_calPIPd:
	.zero		3072


//--------------------- .nv.shared.reserved.0     --------------------------
	.section	.nv.shared.reserved.0,"aw",@nobits
	.weak		__nv_reservedSMEM_offset_0_alias
	.size		__nv_reservedSMEM_offset_0_alias, 0, 64
	.other		__nv_reservedSMEM_offset_0_alias,@"STO_CUDA_RESERVED_SHARED STV_DEFAULT"
__nv_reservedSMEM_offset_0_alias:
	.zero		0
	.zero		64


//--------------------- .nv.constant0._Z9Gpu_calPIPd --------------------------
	.section	.nv.constant0._Z9Gpu_calPIPd,"a",@progbits
	.sectionflags	@""
	.align	4
.nv.constant0._Z9Gpu_calPIPd:
	.zero		904


//--------------------- SYMBOLS --------------------------

	.type		.nv.reservedSmem.offset0,@object
	.size		.nv.reservedSmem.offset0,0x4
	.type		.nv.reservedSmem.cap,@object
	.size		.nv.reservedSmem.cap,0x4
